	.headerflags	@"EF_CUDA_TEXMODE_UNIFIED EF_CUDA_64BIT_ADDRESS EF_CUDA_ACCELERATORS EF_CUDA_SM90 EF_CUDA_VIRTUAL_SM(EF_CUDA_SM90)"
	.elftype	@"ET_EXEC"


//--------------------- .nv.info                  --------------------------
	.section	.nv.info,"",@"SHT_CUDA_INFO"
	.align	4


	//----- nvinfo : EIATTR_REGCOUNT
	.align		4
        /*0000*/ 	.byte	0x04, 0x2f
        /*0002*/ 	.short	(.L_1 - .L_0)
	.align		4
.L_0:
        /*0004*/ 	.word	index@(triton_poi_fused_convolution_1)
        /*0008*/ 	.word	0x0000000c


	//----- nvinfo : EIATTR_MIN_STACK_SIZE
	.align		4
.L_1:
        /*000c*/ 	.byte	0x04, 0x12
        /*000e*/ 	.short	(.L_3 - .L_2)
	.align		4
.L_2:
        /*0010*/ 	.word	index@(triton_poi_fused_convolution_1)
        /*0014*/ 	.word	0x00000000


	//----- nvinfo : EIATTR_FRAME_SIZE
	.align		4
.L_3:
        /*0018*/ 	.byte	0x04, 0x11
        /*001a*/ 	.short	(.L_5 - .L_4)
	.align		4
.L_4:
        /*001c*/ 	.word	index@(triton_poi_fused_convolution_1)
        /*0020*/ 	.word	0x00000000


	//----- nvinfo : EIATTR_MIN_STACK_SIZE
	.align		4
.L_5:
        /*0024*/ 	.byte	0x04, 0x12
        /*0026*/ 	.short	(.L_7 - .L_6)
	.align		4
.L_6:
        /*0028*/ 	.word	index@(triton_poi_fused_convolution_1)
        /*002c*/ 	.word	0x00000000
.L_7:


//--------------------- .nv.info.triton_poi_fused_convolution_1 --------------------------
	.section	.nv.info.triton_poi_fused_convolution_1,"",@"SHT_CUDA_INFO"
	.sectionflags	@""
	.align	4


	//----- nvinfo : EIATTR_CUDA_API_VERSION
	.align		4
        /*0000*/ 	.byte	0x04, 0x37
        /*0002*/ 	.short	(.L_9 - .L_8)
.L_8:
        /*0004*/ 	.word	0x0000007c


	//----- nvinfo : EIATTR_KPARAM_INFO
	.align		4
.L_9:
        /*0008*/ 	.byte	0x04, 0x17
        /*000a*/ 	.short	(.L_11 - .L_10)
.L_10:
        /*000c*/ 	.word	0x00000000
        /*0010*/ 	.short	0x0002
        /*0012*/ 	.short	0x0010
        /*0014*/ 	.byte	0x00, 0xf0, 0x11, 0x00


	//----- nvinfo : EIATTR_KPARAM_INFO
	.align		4
.L_11:
        /*0018*/ 	.byte	0x04, 0x17
        /*001a*/ 	.short	(.L_13 - .L_12)
.L_12:
        /*001c*/ 	.word	0x00000000
        /*0020*/ 	.short	0x0001
        /*0022*/ 	.short	0x0008
        /*0024*/ 	.byte	0x00, 0xf4, 0x21, 0x00


	//----- nvinfo : EIATTR_KPARAM_INFO
	.align		4
.L_13:
        /*0028*/ 	.byte	0x04, 0x17
        /*002a*/ 	.short	(.L_15 - .L_14)
.L_14:
        /*002c*/ 	.word	0x00000000
        /*0030*/ 	.short	0x0000
        /*0032*/ 	.short	0x0000
        /*0034*/ 	.byte	0x00, 0xf4, 0x21, 0x00


	//----- nvinfo : EIATTR_SPARSE_MMA_MASK
	.align		4
.L_15:
        /*0038*/ 	.byte	0x03, 0x50
        /*003a*/ 	.short	0x0000


	//----- nvinfo : EIATTR_MAXREG_COUNT
	.align		4
        /*003c*/ 	.byte	0x03, 0x1b
        /*003e*/ 	.short	0x00ff


	//----- nvinfo : EIATTR_EXIT_INSTR_OFFSETS
	.align		4
        /*0040*/ 	.byte	0x04, 0x1c
        /*0042*/ 	.short	(.L_17 - .L_16)


	//   ....[0]....
.L_16:
        /*0044*/ 	.word	0x000001b0


	//   ....[1]....
        /*0048*/ 	.word	0x000001d0


	//----- nvinfo : EIATTR_REQNTID
	.align		4
.L_17:
        /*004c*/ 	.byte	0x04, 0x10
        /*004e*/ 	.short	(.L_19 - .L_18)
.L_18:
        /*0050*/ 	.word	0x00000080
        /*0054*/ 	.word	0x00000001
        /*0058*/ 	.word	0x00000001


	//----- nvinfo : EIATTR_CBANK_PARAM_SIZE
	.align		4
.L_19:
        /*005c*/ 	.byte	0x03, 0x19
        /*005e*/ 	.short	0x0014


	//----- nvinfo : EIATTR_PARAM_CBANK
	.align		4
        /*0060*/ 	.byte	0x04, 0x0a
        /*0062*/ 	.short	(.L_21 - .L_20)
	.align		4
.L_20:
        /*0064*/ 	.word	index@(.nv.constant0.triton_poi_fused_convolution_1)
        /*0068*/ 	.short	0x0210
        /*006a*/ 	.short	0x0014


	//----- nvinfo : EIATTR_SW_WAR
	.align		4
.L_21:
        /*006c*/ 	.byte	0x04, 0x36
        /*006e*/ 	.short	(.L_23 - .L_22)
.L_22:
        /*0070*/ 	.word	0x00000008
.L_23:


//--------------------- .nv.callgraph             --------------------------
	.section	.nv.callgraph,"",@"SHT_CUDA_CALLGRAPH"
	.align	4
	.sectionentsize	8
	.align		4
        /*0000*/ 	.word	0x00000000
	.align		4
        /*0004*/ 	.word	0xffffffff
	.align		4
        /*0008*/ 	.word	0x00000000
	.align		4
        /*000c*/ 	.word	0xfffffffe
	.align		4
        /*0010*/ 	.word	0x00000000
	.align		4
        /*0014*/ 	.word	0xfffffffd
	.align		4
        /*0018*/ 	.word	0x00000000
	.align		4
        /*001c*/ 	.word	0xfffffffc


//--------------------- .text.triton_poi_fused_convolution_1 --------------------------
	.section	.text.triton_poi_fused_convolution_1,"ax",@progbits
	.align	128
        .global         triton_poi_fused_convolution_1
        .type           triton_poi_fused_convolution_1,@function
        .size           triton_poi_fused_convolution_1,(.L_x_1 - triton_poi_fused_convolution_1)
        .other          triton_poi_fused_convolution_1,@"STO_CUDA_ENTRY STV_DEFAULT"
triton_poi_fused_convolution_1:
.text.triton_poi_fused_convolution_1:
[----:B------:R-:W0:Y:S02]  /*0000*/  LDC R1, c[0x0][0x28] ;  /* 0x00000a00ff017b82 */ /* 0x000e240000000800 */
[----:B------:R-:W1:Y:S01]  /*0010*/  S2R R0, SR_TID.X ;  /* 0x0000000000007919 */ /* 0x000e620000002100 */
[----:B------:R-:W2:Y:S01]  /*0020*/  LDC.64 R2, c[0x0][0x210] ;  /* 0x00008400ff027b82 */ /* 0x000ea20000000a00 */
[----:B------:R-:W-:Y:S01]  /*0030*/  ULDC.64 UR4, c[0x0][0x208] ;  /* 0x0000820000047ab9 */ /* 0x000fe20000000a00 */
[----:B------:R-:W3:Y:S06]  /*0040*/  S2R R7, SR_CTAID.X ;  /* 0x0000000000077919 */ /* 0x000eec0000002500 */
[----:B------:R-:W4:Y:S01]  /*0050*/  LDC.64 R4, c[0x0][0x218] ;  /* 0x00008600ff047b82 */ /* 0x000f220000000a00 */
[----:B-1----:R-:W-:Y:S01]  /*0060*/  IMAD.SHL.U32 R0, R0, 0x2, RZ ;  /* 0x0000000200007824 */ /* 0x002fe200078e00ff */
[----:B---3--:R-:W-:-:S04]  /*0070*/  SHF.R.S32.HI R6, RZ, 0x17, R7 ;  /* 0x00000017ff067819 */ /* 0x008fc80000011407 */
[----:B------:R-:W-:Y:S02]  /*0080*/  LOP3.LUT R0, R0, 0xfe, RZ, 0xc0, !PT ;  /* 0x000000fe00007812 */ /* 0x000fe400078ec0ff */
[----:B------:R-:W-:-:S03]  /*0090*/  SGXT R6, R6, 0x1 ;  /* 0x000000010606781a */ /* 0x000fc60000000200 */
[----:B------:R-:W-:-:S04]  /*00a0*/  IMAD R7, R7, 0x100, R0 ;  /* 0x0000010007077824 */ /* 0x000fc800078e0200 */
[C---:B--2---:R-:W-:Y:S01]  /*00b0*/  IMAD.WIDE R2, R7.reuse, 0x4, R2 ;  /* 0x0000000407027825 */ /* 0x044fe200078e0202 */
[----:B------:R-:W-:Y:S02]  /*00c0*/  LEA.HI R6, R6, R7, RZ, 0x4 ;  /* 0x0000000706067211 */ /* 0x000fe400078f20ff */
[----:B------:R-:W-:Y:S02]  /*00d0*/  ISETP.GE.AND P0, PT, R7, 0x100, PT ;  /* 0x000001000700780c */ /* 0x000fe40003f06270 */
[----:B------:R-:W-:-:S04]  /*00e0*/  SHF.R.S32.HI R6, RZ, 0x4, R6 ;  /* 0x00000004ff067819 */ /* 0x000fc80000011406 */
[----:B------:R-:W-:-:S04]  /*00f0*/  LEA.HI R0, R6, R6, RZ, 0x2 ;  /* 0x0000000606007211 */ /* 0x000fc800078f10ff */
[----:B------:R-:W-:Y:S01]  /*0100*/  LOP3.LUT R9, R0, 0xfffffffc, RZ, 0xc0, !PT ;  /* 0xfffffffc00097812 */ /* 0x000fe200078ec0ff */
[----:B------:R-:W-:-:S04]  /*0110*/  IMAD.MOV.U32 R0, RZ, RZ, RZ ;  /* 0x000000ffff007224 */ /* 0x000fc800078e00ff */
[----:B------:R-:W-:Y:S01]  /*0120*/  IMAD.IADD R9, R6, 0x1, -R9 ;  /* 0x0000000106097824 */ /* 0x000fe200078e0a09 */
[----:B------:R-:W-:-:S03]  /*0130*/  CS2R R6, SRZ ;  /* 0x0000000000067805 */ /* 0x000fc6000001ff00 */
[----:B----4-:R-:W-:-:S03]  /*0140*/  IMAD.WIDE R4, R9, 0x4, R4 ;  /* 0x0000000409047825 */ /* 0x010fc600078e0204 */
[----:B------:R-:W2:Y:S01]  /*0150*/  @!P0 LDG.E.64 R6, desc[UR4][R2.64] ;  /* 0x0000000402068981 */ /* 0x000ea2000c1e1b00 */
[----:B------:R-:W-:-:S03]  /*0160*/  IMAD.MOV.U32 R9, RZ, RZ, RZ ;  /* 0x000000ffff097224 */ /* 0x000fc600078e00ff */
[----:B------:R-:W2:Y:S04]  /*0170*/  @!P0 LDG.E.EL R0, desc[UR4][R4.64] ;  /* 0x0000000404008981 */ /* 0x000ea8000c2e1900 */
[----:B------:R-:W3:Y:S01]  /*0180*/  @!P0 LDG.E.EL R9, desc[UR4][R4.64] ;  /* 0x0000000404098981 */ /* 0x000ee2000c2e1900 */
[----:B--2---:R-:W-:Y:S01]  /*0190*/  FADD R7, R0, R7 ;  /* 0x0000000700077221 */ /* 0x004fe20000000000 */
[----:B---3--:R-:W-:Y:S01]  /*01a0*/  FADD R6, R9, R6 ;  /* 0x0000000609067221 */ /* 0x008fe20000000000 */
[----:B------:R-:W-:Y:S06]  /*01b0*/  @P0 EXIT ;  /* 0x000000000000094d */ /* 0x000fec0003800000 */
[----:B------:R-:W-:Y:S01]  /*01c0*/  STG.E.64 desc[UR4][R2.64], R6 ;  /* 0x0000000602007986 */ /* 0x000fe2000c101b04 */
[----:B------:R-:W-:Y:S05]  /*01d0*/  EXIT ;  /* 0x000000000000794d */ /* 0x000fea0003800000 */
.L_x_0:
[----:B------:R-:W-:-:S00]  /*01e0*/  BRA `(.L_x_0) ;  /* 0xfffffffc00fc7947 */ /* 0x000fc0000383ffff */
[----:B------:R-:W-:-:S00]  /*01f0*/  NOP ;  /* 0x0000000000007918 */ /* 0x000fc00000000000 */
        /* <DEDUP_REMOVED lines=8> */
.L_x_1:


//--------------------- .nv.constant0.triton_poi_fused_convolution_1 --------------------------
	.section	.nv.constant0.triton_poi_fused_convolution_1,"a",@progbits
	.sectionflags	@""
	.align	4
.nv.constant0.triton_poi_fused_convolution_1:
	.zero		548
